//
// Generated by NVIDIA NVVM Compiler
//
// Compiler Build ID: CL-36424714
// Cuda compilation tools, release 13.0, V13.0.88
// Based on NVVM 20.0.0
//

.version 9.0
.target sm_100
.address_size 64

	// .globl	_Z12searchKernelPKiS0_Pijj
// _ZZ12searchKernelPKiS0_PijjE11child_index has been demoted
// _ZZ12searchKernelPKiS0_PijjE9shared_gt has been demoted

.visible .entry _Z12searchKernelPKiS0_Pijj(
	.param .u64 .ptr .align 1 _Z12searchKernelPKiS0_Pijj_param_0,
	.param .u64 .ptr .align 1 _Z12searchKernelPKiS0_Pijj_param_1,
	.param .u64 .ptr .align 1 _Z12searchKernelPKiS0_Pijj_param_2,
	.param .u32 _Z12searchKernelPKiS0_Pijj_param_3,
	.param .u32 _Z12searchKernelPKiS0_Pijj_param_4
)
{
	.local .align 4 .b8 	__local_depot0[60];
	.reg .b64 	%SP;
	.reg .b64 	%SPL;
	.reg .pred 	%p<65>;
	.reg .b32 	%r<108>;
	.reg .b64 	%rd<29>;
	// demoted variable
	.shared .align 4 .b8 _ZZ12searchKernelPKiS0_PijjE11child_index[8];
	// demoted variable
	.shared .align 4 .b8 _ZZ12searchKernelPKiS0_PijjE9shared_gt[128];
	mov.u64 	%SPL, __local_depot0;
	ld.param.u64 	%rd3, [_Z12searchKernelPKiS0_Pijj_param_0];
	ld.param.u64 	%rd4, [_Z12searchKernelPKiS0_Pijj_param_1];
	ld.param.u64 	%rd5, [_Z12searchKernelPKiS0_Pijj_param_2];
	ld.param.u32 	%r33, [_Z12searchKernelPKiS0_Pijj_param_3];
	ld.param.u32 	%r34, [_Z12searchKernelPKiS0_Pijj_param_4];
	mov.u32 	%r1, %tid.x;
	shr.u32 	%r2, %r1, 4;
	mov.u32 	%r35, %ctaid.x;
	shl.b32 	%r36, %r34, 11;
	shl.b32 	%r37, %r35, 1;
	add.s32 	%r38, %r2, %r37;
	add.s32 	%r3, %r38, %r36;
	setp.gt.u32 	%p1, %r3, 49999999;
	@%p1 bra 	$L__BB0_44;
	cvta.to.global.u64 	%rd6, %rd3;
	add.u64 	%rd8, %SPL, 0;
	cvta.to.global.u64 	%rd9, %rd4;
	mul.wide.u32 	%rd10, %r3, 4;
	add.s64 	%rd11, %rd9, %rd10;
	ld.global.u32 	%r4, [%rd11];
	mov.b32 	%r39, 16;
	st.local.u32 	[%rd8], %r39;
	st.local.u32 	[%rd8+4], %r39;
	st.local.u32 	[%rd8+8], %r39;
	st.local.u32 	[%rd8+12], %r39;
	st.local.u32 	[%rd8+16], %r39;
	st.local.u32 	[%rd8+20], %r39;
	st.local.u32 	[%rd8+24], %r39;
	mov.b32 	%r40, 3;
	st.local.u32 	[%rd8+28], %r40;
	mov.b32 	%r41, 1;
	st.local.u32 	[%rd8+32], %r41;
	mov.b32 	%r42, 4;
	st.local.u32 	[%rd8+36], %r42;
	mov.b32 	%r43, 0;
	st.local.u32 	[%rd8+40], %r43;
	mov.b32 	%r44, 5;
	st.local.u32 	[%rd8+44], %r44;
	mov.b32 	%r45, 2;
	st.local.u32 	[%rd8+48], %r45;
	mov.b32 	%r46, 6;
	st.local.u32 	[%rd8+52], %r46;
	mov.b32 	%r47, 14;
	st.local.u32 	[%rd8+56], %r47;
	and.b32  	%r5, %r1, 15;
	shl.b32 	%r48, %r1, 2;
	cvt.u64.u32 	%rd12, %r48;
	and.b64  	%rd13, %rd12, 60;
	add.s64 	%rd14, %rd8, %rd13;
	ld.local.u32 	%r49, [%rd14];
	and.b32  	%r50, %r1, 1008;
	add.s32 	%r51, %r49, %r50;
	mov.u32 	%r52, _ZZ12searchKernelPKiS0_PijjE9shared_gt;
	add.s32 	%r6, %r52, %r48;
	setp.ne.s32 	%p2, %r1, 7;
	shl.b32 	%r53, %r2, 2;
	mov.u32 	%r54, _ZZ12searchKernelPKiS0_PijjE11child_index;
	add.s32 	%r7, %r54, %r53;
	shl.b32 	%r55, %r51, 2;
	add.s32 	%r8, %r52, %r55;
	shl.b32 	%r56, %r1, 1;
	and.b32  	%r57, %r56, 30;
	add.s32 	%r9, %r57, -13;
	add.s64 	%rd1, %rd6, %rd13;
	ld.global.u32 	%r10, [%rd1];
	setp.gt.s32 	%p3, %r4, %r10;
	selp.u32 	%r58, 1, 0, %p3;
	st.shared.u32 	[%r6], %r58;
	bar.warp.sync 	65535;
	bar.warp.sync 	-65536;
	ld.shared.u32 	%r11, [%r6+4];
	or.pred  	%p5, %p2, %p3;
	@%p5 bra 	$L__BB0_3;
	mov.b32 	%r59, 0;
	st.shared.u32 	[%r7], %r59;
	bra.uni 	$L__BB0_5;
$L__BB0_3:
	setp.lt.u32 	%p6, %r5, 7;
	@%p6 bra 	$L__BB0_7;
	setp.eq.s32 	%p7, %r5, 15;
	@%p7 bra 	$L__BB0_7;
$L__BB0_5:
	setp.le.s32 	%p8, %r4, %r10;
	setp.ne.s32 	%p9, %r11, 0;
	or.pred  	%p10, %p8, %p9;
	@%p10 bra 	$L__BB0_7;
	ld.shared.u32 	%r60, [%r8];
	add.s32 	%r61, %r9, %r60;
	st.shared.u32 	[%r7], %r61;
$L__BB0_7:
	setp.ne.s32 	%p11, %r1, 7;
	bar.warp.sync 	65535;
	bar.warp.sync 	-65536;
	ld.shared.u32 	%r62, [%r7];
	shl.b32 	%r12, %r62, 4;
	mul.wide.u32 	%rd15, %r12, 4;
	add.s64 	%rd16, %rd1, %rd15;
	ld.global.u32 	%r13, [%rd16+60];
	setp.gt.s32 	%p12, %r4, %r13;
	selp.u32 	%r63, 1, 0, %p12;
	st.shared.u32 	[%r6], %r63;
	bar.warp.sync 	65535;
	bar.warp.sync 	-65536;
	ld.shared.u32 	%r14, [%r6+4];
	or.pred  	%p14, %p11, %p12;
	@%p14 bra 	$L__BB0_9;
	mov.b32 	%r64, 0;
	st.shared.u32 	[%r7], %r64;
	bra.uni 	$L__BB0_11;
$L__BB0_9:
	setp.lt.u32 	%p15, %r5, 7;
	@%p15 bra 	$L__BB0_13;
	setp.eq.s32 	%p16, %r5, 15;
	@%p16 bra 	$L__BB0_13;
$L__BB0_11:
	setp.le.s32 	%p17, %r4, %r13;
	setp.ne.s32 	%p18, %r14, 0;
	or.pred  	%p19, %p17, %p18;
	@%p19 bra 	$L__BB0_13;
	ld.shared.u32 	%r65, [%r8];
	add.s32 	%r66, %r9, %r65;
	st.shared.u32 	[%r7], %r66;
$L__BB0_13:
	setp.ne.s32 	%p20, %r1, 7;
	bar.warp.sync 	65535;
	bar.warp.sync 	-65536;
	ld.shared.u32 	%r67, [%r7];
	add.s32 	%r68, %r12, %r67;
	shl.b32 	%r15, %r68, 4;
	add.s32 	%r69, %r15, 255;
	mul.wide.u32 	%rd17, %r69, 4;
	add.s64 	%rd18, %rd1, %rd17;
	ld.global.u32 	%r16, [%rd18];
	setp.gt.s32 	%p21, %r4, %r16;
	selp.u32 	%r70, 1, 0, %p21;
	st.shared.u32 	[%r6], %r70;
	bar.warp.sync 	65535;
	bar.warp.sync 	-65536;
	ld.shared.u32 	%r17, [%r6+4];
	or.pred  	%p23, %p20, %p21;
	@%p23 bra 	$L__BB0_15;
	mov.b32 	%r71, 0;
	st.shared.u32 	[%r7], %r71;
	bra.uni 	$L__BB0_17;
$L__BB0_15:
	setp.lt.u32 	%p24, %r5, 7;
	@%p24 bra 	$L__BB0_19;
	setp.eq.s32 	%p25, %r5, 15;
	@%p25 bra 	$L__BB0_19;
$L__BB0_17:
	setp.le.s32 	%p26, %r4, %r16;
	setp.ne.s32 	%p27, %r17, 0;
	or.pred  	%p28, %p26, %p27;
	@%p28 bra 	$L__BB0_19;
	ld.shared.u32 	%r72, [%r8];
	add.s32 	%r73, %r9, %r72;
	st.shared.u32 	[%r7], %r73;
$L__BB0_19:
	setp.ne.s32 	%p29, %r1, 7;
	bar.warp.sync 	65535;
	bar.warp.sync 	-65536;
	ld.shared.u32 	%r74, [%r7];
	add.s32 	%r75, %r15, %r74;
	shl.b32 	%r18, %r75, 4;
	add.s32 	%r76, %r18, 4095;
	mul.wide.u32 	%rd19, %r76, 4;
	add.s64 	%rd20, %rd1, %rd19;
	ld.global.u32 	%r19, [%rd20];
	setp.gt.s32 	%p30, %r4, %r19;
	selp.u32 	%r77, 1, 0, %p30;
	st.shared.u32 	[%r6], %r77;
	bar.warp.sync 	65535;
	bar.warp.sync 	-65536;
	ld.shared.u32 	%r20, [%r6+4];
	or.pred  	%p32, %p29, %p30;
	@%p32 bra 	$L__BB0_21;
	mov.b32 	%r78, 0;
	st.shared.u32 	[%r7], %r78;
	bra.uni 	$L__BB0_23;
$L__BB0_21:
	setp.lt.u32 	%p33, %r5, 7;
	@%p33 bra 	$L__BB0_25;
	setp.eq.s32 	%p34, %r5, 15;
	@%p34 bra 	$L__BB0_25;
$L__BB0_23:
	setp.le.s32 	%p35, %r4, %r19;
	setp.ne.s32 	%p36, %r20, 0;
	or.pred  	%p37, %p35, %p36;
	@%p37 bra 	$L__BB0_25;
	ld.shared.u32 	%r79, [%r8];
	add.s32 	%r80, %r9, %r79;
	st.shared.u32 	[%r7], %r80;
$L__BB0_25:
	setp.ne.s32 	%p38, %r1, 7;
	bar.warp.sync 	65535;
	bar.warp.sync 	-65536;
	ld.shared.u32 	%r81, [%r7];
	add.s32 	%r82, %r18, %r81;
	mul.lo.s32 	%r83, %r82, %r33;
	add.s32 	%r21, %r83, 69904;
	shl.b32 	%r22, %r82, 12;
	cvta.to.global.u64 	%rd21, %rd5;
	add.s64 	%rd2, %rd21, %rd10;
	add.s32 	%r84, %r83, 69901;
	mul.wide.u32 	%rd23, %r84, 4;
	add.s64 	%rd24, %rd1, %rd23;
	ld.global.u32 	%r23, [%rd24];
	setp.gt.s32 	%p39, %r4, %r23;
	selp.u32 	%r85, 1, 0, %p39;
	st.shared.u32 	[%r6], %r85;
	bar.warp.sync 	65535;
	bar.warp.sync 	-65536;
	ld.shared.u32 	%r24, [%r6+4];
	or.pred  	%p41, %p38, %p39;
	@%p41 bra 	$L__BB0_27;
	mov.b32 	%r86, 0;
	st.shared.u32 	[%r7], %r86;
	bra.uni 	$L__BB0_29;
$L__BB0_27:
	setp.lt.u32 	%p42, %r5, 7;
	@%p42 bra 	$L__BB0_31;
	setp.eq.s32 	%p43, %r5, 15;
	@%p43 bra 	$L__BB0_31;
$L__BB0_29:
	setp.le.s32 	%p44, %r4, %r23;
	setp.ne.s32 	%p45, %r24, 0;
	or.pred  	%p46, %p44, %p45;
	@%p46 bra 	$L__BB0_31;
	ld.shared.u32 	%r87, [%r8];
	add.s32 	%r88, %r9, %r87;
	st.shared.u32 	[%r7], %r88;
$L__BB0_31:
	setp.ne.s32 	%p47, %r1, 7;
	bar.warp.sync 	65535;
	bar.warp.sync 	-65536;
	ld.shared.u32 	%r89, [%r7];
	shl.b32 	%r25, %r89, 4;
	add.s32 	%r90, %r21, %r25;
	add.s32 	%r91, %r90, 1;
	mul.wide.u32 	%rd25, %r91, 4;
	add.s64 	%rd26, %rd1, %rd25;
	ld.global.u32 	%r26, [%rd26];
	setp.gt.s32 	%p48, %r4, %r26;
	selp.u32 	%r92, 1, 0, %p48;
	st.shared.u32 	[%r6], %r92;
	bar.warp.sync 	65535;
	bar.warp.sync 	-65536;
	ld.shared.u32 	%r27, [%r6+4];
	or.pred  	%p50, %p47, %p48;
	@%p50 bra 	$L__BB0_33;
	mov.b32 	%r93, 0;
	st.shared.u32 	[%r7], %r93;
	bra.uni 	$L__BB0_35;
$L__BB0_33:
	setp.lt.u32 	%p51, %r5, 7;
	@%p51 bra 	$L__BB0_37;
	setp.eq.s32 	%p52, %r5, 15;
	@%p52 bra 	$L__BB0_37;
$L__BB0_35:
	setp.le.s32 	%p53, %r4, %r26;
	setp.ne.s32 	%p54, %r27, 0;
	or.pred  	%p55, %p53, %p54;
	@%p55 bra 	$L__BB0_37;
	ld.shared.u32 	%r94, [%r8];
	add.s32 	%r95, %r9, %r94;
	st.shared.u32 	[%r7], %r95;
$L__BB0_37:
	setp.ne.s32 	%p56, %r1, 7;
	bar.warp.sync 	65535;
	bar.warp.sync 	-65536;
	ld.shared.u32 	%r96, [%r7];
	add.s32 	%r107, %r25, %r96;
	shl.b32 	%r29, %r107, 4;
	add.s32 	%r97, %r21, %r29;
	add.s32 	%r98, %r97, 5;
	mul.wide.u32 	%rd27, %r98, 4;
	add.s64 	%rd28, %rd1, %rd27;
	ld.global.u32 	%r30, [%rd28];
	setp.gt.s32 	%p57, %r4, %r30;
	selp.u32 	%r99, 1, 0, %p57;
	st.shared.u32 	[%r6], %r99;
	bar.warp.sync 	65535;
	bar.warp.sync 	-65536;
	ld.shared.u32 	%r31, [%r6+4];
	or.pred  	%p59, %p56, %p57;
	@%p59 bra 	$L__BB0_39;
	mov.b32 	%r100, 0;
	st.shared.u32 	[%r7], %r100;
	or.b32  	%r101, %r29, %r22;
	st.global.u32 	[%rd2], %r101;
	mov.u32 	%r107, %r29;
	bra.uni 	$L__BB0_41;
$L__BB0_39:
	setp.lt.u32 	%p60, %r5, 7;
	@%p60 bra 	$L__BB0_43;
	setp.eq.s32 	%p61, %r5, 15;
	@%p61 bra 	$L__BB0_43;
$L__BB0_41:
	setp.le.s32 	%p62, %r4, %r30;
	setp.ne.s32 	%p63, %r31, 0;
	or.pred  	%p64, %p62, %p63;
	@%p64 bra 	$L__BB0_43;
	ld.shared.u32 	%r102, [%r8];
	add.s32 	%r103, %r9, %r102;
	st.shared.u32 	[%r7], %r103;
	shl.b32 	%r104, %r107, 4;
	add.s32 	%r105, %r103, %r104;
	or.b32  	%r106, %r105, %r22;
	st.global.u32 	[%rd2], %r106;
$L__BB0_43:
	bar.warp.sync 	65535;
	bar.warp.sync 	-65536;
$L__BB0_44:
	ret;

}


// ===== COMPILED SASS (sm_100) =====

	.target	sm_100

	.elftype	@"ET_EXEC"


//--------------------- .note.nv.tkinfo           --------------------------
	.section	.note.nv.tkinfo,"",@"SHT_NOTE"
	.sectionflags	@"SHF_NOTE_NV_TKINFO"
	.tkinfo
        /*0018*/ 	.word	0x00000002
        /*0030*/ 	.string	""
        /*0030*/ 	.string	"ptxas"
        /*0030*/ 	.string	"Cuda compilation tools, release 13.0, V13.0.88"
        /*0030*/ 	.string	"Build cuda_13.0.r13.0/compiler.36424714_0"
        /*0030*/ 	.string	"-arch sm_100 -m 64 "



//--------------------- .note.nv.cuinfo           --------------------------
	.section	.note.nv.cuinfo,"",@"SHT_NOTE"
	.sectionflags	@"SHF_NOTE_NV_CUINFO"
        /*0018*/ 	.short	0x0002
        /*001a*/ 	.short	0x0064
        /*001c*/ 	.short	0x0082
	.zero		2


//--------------------- .nv.info                  --------------------------
	.section	.nv.info,"",@"SHT_CUDA_INFO"
	.align	4


	//----- nvinfo : EIATTR_REGCOUNT
	.align		4
        /*0000*/ 	.byte	0x04, 0x2f
        /*0002*/ 	.short	(.L_1 - .L_0)
	.align		4
.L_0:
        /*0004*/ 	.word	index@(_Z12searchKernelPKiS0_Pijj)
        /*0008*/ 	.word	0x00000018


	//----- nvinfo : EIATTR_FRAME_SIZE
	.align		4
.L_1:
        /*000c*/ 	.byte	0x04, 0x11
        /*000e*/ 	.short	(.L_3 - .L_2)
	.align		4
.L_2:
        /*0010*/ 	.word	index@(_Z12searchKernelPKiS0_Pijj)
        /*0014*/ 	.word	0x00000000


	//----- nvinfo : EIATTR_MIN_STACK_SIZE
	.align		4
.L_3:
        /*0018*/ 	.byte	0x04, 0x12
        /*001a*/ 	.short	(.L_5 - .L_4)
	.align		4
.L_4:
        /*001c*/ 	.word	index@(_Z12searchKernelPKiS0_Pijj)
        /*0020*/ 	.word	0x00000000
.L_5:


//--------------------- .nv.compat                --------------------------
	.section	.nv.compat,"",@"SHT_CUDA_COMPAT_INFO"
	.align	4
        /*0000*/ 	.byte	0x02, 0x09, 0x00, 0x00, 0x02, 0x02, 0x01, 0x00, 0x02, 0x05, 0x05, 0x00, 0x03, 0x07, 0x01, 0x01
        /*0010*/ 	.byte	0x02, 0x03, 0x00, 0x00, 0x02, 0x06, 0x01, 0x00, 0x04, 0x0b, 0x08, 0x00, 0x09, 0x00, 0x00, 0x00
        /*0020*/ 	.byte	0x00, 0x00, 0x00, 0x00


//--------------------- .nv.info._Z12searchKernelPKiS0_Pijj --------------------------
	.section	.nv.info._Z12searchKernelPKiS0_Pijj,"",@"SHT_CUDA_INFO"
	.sectionflags	@""
	.align	4


	//----- nvinfo : EIATTR_CUDA_API_VERSION
	.align		4
        /*0000*/ 	.byte	0x04, 0x37
        /*0002*/ 	.short	(.L_7 - .L_6)
.L_6:
        /*0004*/ 	.word	0x00000082


	//----- nvinfo : EIATTR_KPARAM_INFO
	.align		4
.L_7:
        /*0008*/ 	.byte	0x04, 0x17
        /*000a*/ 	.short	(.L_9 - .L_8)
.L_8:
        /*000c*/ 	.word	0x00000000
        /*0010*/ 	.short	0x0004
        /*0012*/ 	.short	0x001c
        /*0014*/ 	.byte	0x00, 0xf0, 0x11, 0x00


	//----- nvinfo : EIATTR_KPARAM_INFO
	.align		4
.L_9:
        /*0018*/ 	.byte	0x04, 0x17
        /*001a*/ 	.short	(.L_11 - .L_10)
.L_10:
        /*001c*/ 	.word	0x00000000
        /*0020*/ 	.short	0x0003
        /*0022*/ 	.short	0x0018
        /*0024*/ 	.byte	0x00, 0xf0, 0x11, 0x00


	//----- nvinfo : EIATTR_KPARAM_INFO
	.align		4
.L_11:
        /*0028*/ 	.byte	0x04, 0x17
        /*002a*/ 	.short	(.L_13 - .L_12)
.L_12:
        /*002c*/ 	.word	0x00000000
        /*0030*/ 	.short	0x0002
        /*0032*/ 	.short	0x0010
        /*0034*/ 	.byte	0x00, 0xf5, 0x21, 0x00


	//----- nvinfo : EIATTR_KPARAM_INFO
	.align		4
.L_13:
        /*0038*/ 	.byte	0x04, 0x17
        /*003a*/ 	.short	(.L_15 - .L_14)
.L_14:
        /*003c*/ 	.word	0x00000000
        /*0040*/ 	.short	0x0001
        /*0042*/ 	.short	0x0008
        /*0044*/ 	.byte	0x00, 0xf5, 0x21, 0x00


	//----- nvinfo : EIATTR_KPARAM_INFO
	.align		4
.L_15:
        /*0048*/ 	.byte	0x04, 0x17
        /*004a*/ 	.short	(.L_17 - .L_16)
.L_16:
        /*004c*/ 	.word	0x00000000
        /*0050*/ 	.short	0x0000
        /*0052*/ 	.short	0x0000
        /*0054*/ 	.byte	0x00, 0xf5, 0x21, 0x00


	//----- nvinfo : EIATTR_SPARSE_MMA_MASK
	.align		4
.L_17:
        /*0058*/ 	.byte	0x03, 0x50
        /*005a*/ 	.short	0x0000


	//----- nvinfo : EIATTR_MAXREG_COUNT
	.align		4
        /*005c*/ 	.byte	0x03, 0x1b
        /*005e*/ 	.short	0x00ff


	//----- nvinfo : EIATTR_MERCURY_ISA_VERSION
	.align		4
        /*0060*/ 	.byte	0x03, 0x5f
        /*0062*/ 	.short	0x0101


	//----- nvinfo : EIATTR_COOP_GROUP_MASK_REGIDS
	.align		4
        /*0064*/ 	.byte	0x04, 0x29
        /*0066*/ 	.short	(.L_19 - .L_18)


	//   ....[0]....
.L_18:
        /*0068*/ 	.word	0x05000005


	//   ....[1]....
        /*006c*/ 	.word	0x05000006


	//   ....[2]....
        /*0070*/ 	.word	0x05000005


	//   ....[3]....
        /*0074*/ 	.word	0x05000006


	//   ....[4]....
        /*0078*/ 	.word	0x05000005


	//   ....[5]....
        /*007c*/ 	.word	0x05000006


	//   ....[6]....
        /*0080*/ 	.word	0x05000005


	//   ....[7]....
        /*0084*/ 	.word	0x05000006


	//   ....[8]....
        /*0088*/ 	.word	0x05000005


	//   ....[9]....
        /*008c*/ 	.word	0x05000006


	//   ....[10]....
        /*0090*/ 	.word	0x05000005


	//   ....[11]....
        /*0094*/ 	.word	0x05000006


	//   ....[12]....
        /*0098*/ 	.word	0x05000005


	//   ....[13]....
        /*009c*/ 	.word	0x05000006


	//   ....[14]....
        /*00a0*/ 	.word	0x05000005


	//   ....[15]....
        /*00a4*/ 	.word	0x05000006


	//   ....[16]....
        /*00a8*/ 	.word	0x05000005


	//   ....[17]....
        /*00ac*/ 	.word	0x05000006


	//   ....[18]....
        /*00b0*/ 	.word	0x05000005


	//   ....[19]....
        /*00b4*/ 	.word	0x05000006


	//   ....[20]....
        /*00b8*/ 	.word	0x05000005


	//   ....[21]....
        /*00bc*/ 	.word	0x05000006


	//   ....[22]....
        /*00c0*/ 	.word	0x05000005


	//   ....[23]....
        /*00c4*/ 	.word	0x05000006


	//   ....[24]....
        /*00c8*/ 	.word	0x05000005


	//   ....[25]....
        /*00cc*/ 	.word	0x05000006


	//   ....[26]....
        /*00d0*/ 	.word	0x05000005


	//   ....[27]....
        /*00d4*/ 	.word	0x05000006


	//----- nvinfo : EIATTR_COOP_GROUP_INSTR_OFFSETS
	.align		4
.L_19:
        /*00d8*/ 	.byte	0x04, 0x28
        /*00da*/ 	.short	(.L_21 - .L_20)


	//   ....[0]....
.L_20:
        /*00dc*/ 	.word	0x00000460


	//   ....[1]....
        /*00e0*/ 	.word	0x00000470


	//   ....[2]....
        /*00e4*/ 	.word	0x00000570


	//   ....[3]....
        /*00e8*/ 	.word	0x00000580


	//   ....[4]....
        /*00ec*/ 	.word	0x00000630


	//   ....[5]....
        /*00f0*/ 	.word	0x00000640


	//   ....[6]....
        /*00f4*/ 	.word	0x00000740


	//   ....[7]....
        /*00f8*/ 	.word	0x00000750


	//   ....[8]....
        /*00fc*/ 	.word	0x00000810


	//   ....[9]....
        /*0100*/ 	.word	0x00000820


	//   ....[10]....
        /*0104*/ 	.word	0x00000920


	//   ....[11]....
        /*0108*/ 	.word	0x00000930


	//   ....[12]....
        /*010c*/ 	.word	0x000009f0


	//   ....[13]....
        /*0110*/ 	.word	0x00000a00


	//   ....[14]....
        /*0114*/ 	.word	0x00000b00


	//   ....[15]....
        /*0118*/ 	.word	0x00000b10


	//   ....[16]....
        /*011c*/ 	.word	0x00000c20


	//   ....[17]....
        /*0120*/ 	.word	0x00000c30


	//   ....[18]....
        /*0124*/ 	.word	0x00000d30


	//   ....[19]....
        /*0128*/ 	.word	0x00000d40


	//   ....[20]....
        /*012c*/ 	.word	0x00000e00


	//   ....[21]....
        /*0130*/ 	.word	0x00000e10


	//   ....[22]....
        /*0134*/ 	.word	0x00000f10


	//   ....[23]....
        /*0138*/ 	.word	0x00000f20


	//   ....[24]....
        /*013c*/ 	.word	0x00001000


	//   ....[25]....
        /*0140*/ 	.word	0x00001010


	//   ....[26]....
        /*0144*/ 	.word	0x00001160


	//   ....[27]....
        /*0148*/ 	.word	0x00001170


	//----- nvinfo : EIATTR_VRC_CTA_INIT_COUNT
	.align		4
.L_21:
        /*014c*/ 	.byte	0x02, 0x4a
	.zero		1
	.zero		1


	//----- nvinfo : EIATTR_EXIT_INSTR_OFFSETS
	.align		4
        /*0150*/ 	.byte	0x04, 0x1c
        /*0152*/ 	.short	(.L_23 - .L_22)


	//   ....[0]....
.L_22:
        /*0154*/ 	.word	0x00000080


	//   ....[1]....
        /*0158*/ 	.word	0x00001180


	//----- nvinfo : EIATTR_CRS_STACK_SIZE
	.align		4
.L_23:
        /*015c*/ 	.byte	0x04, 0x1e
        /*015e*/ 	.short	(.L_25 - .L_24)
.L_24:
        /*0160*/ 	.word	0x00000000


	//----- nvinfo : EIATTR_CBANK_PARAM_SIZE
	.align		4
.L_25:
        /*0164*/ 	.byte	0x03, 0x19
        /*0166*/ 	.short	0x0020


	//----- nvinfo : EIATTR_PARAM_CBANK
	.align		4
        /*0168*/ 	.byte	0x04, 0x0a
        /*016a*/ 	.short	(.L_27 - .L_26)
	.align		4
.L_26:
        /*016c*/ 	.word	index@(.nv.constant0._Z12searchKernelPKiS0_Pijj)
        /*0170*/ 	.short	0x0380
        /*0172*/ 	.short	0x0020


	//----- nvinfo : EIATTR_SW_WAR
	.align		4
.L_27:
        /*0174*/ 	.byte	0x04, 0x36
        /*0176*/ 	.short	(.L_29 - .L_28)
.L_28:
        /*0178*/ 	.word	0x00000008
.L_29:


//--------------------- .nv.callgraph             --------------------------
	.section	.nv.callgraph,"",@"SHT_CUDA_CALLGRAPH"
	.align	4
	.sectionentsize	8
	.align		4
        /*0000*/ 	.word	0x00000000
	.align		4
        /*0004*/ 	.word	0xffffffff
	.align		4
        /*0008*/ 	.word	0x00000000
	.align		4
        /*000c*/ 	.word	0xfffffffe
	.align		4
        /*0010*/ 	.word	0x00000000
	.align		4
        /*0014*/ 	.word	0xfffffffd
	.align		4
        /*0018*/ 	.word	0x00000000
	.align		4
        /*001c*/ 	.word	0xfffffffc


//--------------------- .text._Z12searchKernelPKiS0_Pijj --------------------------
	.section	.text._Z12searchKernelPKiS0_Pijj,"ax",@progbits
	.align	128
        .global         _Z12searchKernelPKiS0_Pijj
        .type           _Z12searchKernelPKiS0_Pijj,@function
        .size           _Z12searchKernelPKiS0_Pijj,(.L_x_29 - _Z12searchKernelPKiS0_Pijj)
        .other          _Z12searchKernelPKiS0_Pijj,@"STO_CUDA_ENTRY STV_DEFAULT"
_Z12searchKernelPKiS0_Pijj:
.text._Z12searchKernelPKiS0_Pijj:
[----:B------:R-:W-:Y:S01]  /*0000*/  LDC R1, c[0x0][0x37c] ;  /* 0x0000df00ff017b82 */ /* 0x000fe20000000800 */
[----:B------:R-:W0:Y:S07]  /*0010*/  S2R R17, SR_TID.X ;  /* 0x0000000000117919 */ /* 0x000e2e0000002100 */
[----:B------:R-:W1:Y:S01]  /*0020*/  LDC R3, c[0x0][0x39c] ;  /* 0x0000e700ff037b82 */ /* 0x000e620000000800 */
[----:B------:R-:W2:Y:S01]  /*0030*/  S2R R12, SR_CTAID.X ;  /* 0x00000000000c7919 */ /* 0x000ea20000002500 */
[----:B0-----:R-:W-:-:S05]  /*0040*/  SHF.R.U32.HI R7, RZ, 0x4, R17 ;  /* 0x00000004ff077819 */ /* 0x001fca0000011611 */
[----:B--2---:R-:W-:-:S04]  /*0050*/  IMAD R12, R12, 0x2, R7 ;  /* 0x000000020c0c7824 */ /* 0x004fc800078e0207 */
[----:B-1----:R-:W-:-:S05]  /*0060*/  IMAD R12, R3, 0x800, R12 ;  /* 0x00000800030c7824 */ /* 0x002fca00078e020c */
[----:B------:R-:W-:-:S13]  /*0070*/  ISETP.GT.U32.AND P0, PT, R12, 0x2faf07f, PT ;  /* 0x02faf07f0c00780c */ /* 0x000fda0003f04070 */
[----:B------:R-:W-:Y:S05]  /*0080*/  @P0 EXIT ;  /* 0x000000000000094d */ /* 0x000fea0003800000 */
[----:B------:R-:W0:Y:S01]  /*0090*/  LDC.64 R4, c[0x0][0x388] ;  /* 0x0000e200ff047b82 */ /* 0x000e220000000a00 */
[----:B------:R-:W1:Y:S01]  /*00a0*/  LDCU.64 UR4, c[0x0][0x380] ;  /* 0x00007000ff0477ac */ /* 0x000e620008000a00 */
[----:B------:R-:W-:Y:S01]  /*00b0*/  IMAD.SHL.U32 R0, R17, 0x4, RZ ;  /* 0x0000000411007824 */ /* 0x000fe200078e00ff */
[----:B------:R-:W2:Y:S04]  /*00c0*/  LDCU.64 UR8, c[0x0][0x358] ;  /* 0x00006b00ff0877ac */ /* 0x000ea80008000a00 */
[----:B------:R-:W-:-:S04]  /*00d0*/  LOP3.LUT R10, R0, 0x3c, RZ, 0xc0, !PT ;  /* 0x0000003c000a7812 */ /* 0x000fc800078ec0ff */
[----:B-1----:R-:W-:Y:S01]  /*00e0*/  IADD3 R2, P0, PT, R10, UR4, RZ ;  /* 0x000000040a027c10 */ /* 0x002fe2000ff1e0ff */
[----:B0-----:R-:W-:-:S04]  /*00f0*/  IMAD.WIDE.U32 R4, R12, 0x4, R4 ;  /* 0x000000040c047825 */ /* 0x001fc800078e0004 */
[----:B------:R-:W-:Y:S02]  /*0100*/  IMAD.X R3, RZ, RZ, UR5, P0 ;  /* 0x00000005ff037e24 */ /* 0x000fe400080e06ff */
[----:B--2---:R0:W2:Y:S04]  /*0110*/  LDG.E R4, desc[UR8][R4.64] ;  /* 0x0000000804047981 */ /* 0x0040a8000c1e1900 */
[----:B------:R-:W2:Y:S01]  /*0120*/  LDG.E R13, desc[UR8][R2.64] ;  /* 0x00000008020d7981 */ /* 0x000ea2000c1e1900 */
[C---:B------:R-:W-:Y:S01]  /*0130*/  ISETP.EQ.AND P0, PT, R10.reuse, RZ, PT ;  /* 0x000000ff0a00720c */ /* 0x040fe20003f02270 */
[----:B------:R-:W1:Y:S01]  /*0140*/  S2UR UR6, SR_CgaCtaId ;  /* 0x00000000000679c3 */ /* 0x000e620000008800 */
[C---:B------:R-:W-:Y:S01]  /*0150*/  ISETP.EQ.AND P2, PT, R10.reuse, 0x4, PT ;  /* 0x000000040a00780c */ /* 0x040fe20003f42270 */
[----:B------:R-:W-:Y:S01]  /*0160*/  UMOV UR4, 0x400 ;  /* 0x0000040000047882 */ /* 0x000fe20000000000 */
[C---:B------:R-:W-:Y:S01]  /*0170*/  ISETP.EQ.AND P3, PT, R10.reuse, 0x8, PT ;  /* 0x000000080a00780c */ /* 0x040fe20003f62270 */
[----:B------:R-:W-:Y:S01]  /*0180*/  UIADD3 UR5, UPT, UPT, UR4, 0x8, URZ ;  /* 0x0000000804057890 */ /* 0x000fe2000fffe0ff */
[C---:B------:R-:W-:Y:S01]  /*0190*/  ISETP.EQ.AND P1, PT, R10.reuse, 0xc, PT ;  /* 0x0000000c0a00780c */ /* 0x040fe20003f22270 */
[----:B0-----:R-:W-:Y:S01]  /*01a0*/  IMAD.MOV.U32 R5, RZ, RZ, 0xffff ;  /* 0x0000ffffff057424 */ /* 0x001fe200078e00ff */
[C---:B------:R-:W-:Y:S01]  /*01b0*/  ISETP.EQ.AND P5, PT, R10.reuse, 0x10, PT ;  /* 0x000000100a00780c */ /* 0x040fe20003fa2270 */
[----:B------:R-:W-:Y:S01]  /*01c0*/  IMAD.MOV.U32 R6, RZ, RZ, -0x10000 ;  /* 0xffff0000ff067424 */ /* 0x000fe200078e00ff */
[C---:B------:R-:W-:Y:S01]  /*01d0*/  ISETP.EQ.AND P4, PT, R10.reuse, 0x18, PT ;  /* 0x000000180a00780c */ /* 0x040fe20003f82270 */
[----:B------:R-:W-:Y:S01]  /*01e0*/  BSSY.RECONVERGENT B1, `(.L_x_0) ;  /* 0x0000037000017945 */ /* 0x000fe20003800200 */
[----:B------:R-:W-:Y:S01]  /*01f0*/  ISETP.EQ.AND P6, PT, R10, 0x20, PT ;  /* 0x000000200a00780c */ /* 0x000fe20003fc2270 */
[----:B------:R-:W-:-:S02]  /*0200*/  @P0 IMAD.MOV.U32 R8, RZ, RZ, 0x10 ;  /* 0x00000010ff080424 */ /* 0x000fc400078e00ff */
[----:B------:R-:W-:Y:S01]  /*0210*/  BSSY.RELIABLE B0, `(.L_x_1) ;  /* 0x000002e000007945 */ /* 0x000fe20003800100 */
[----:B------:R-:W-:Y:S01]  /*0220*/  @P2 IMAD.MOV.U32 R8, RZ, RZ, 0x10 ;  /* 0x00000010ff082424 */ /* 0x000fe200078e00ff */
[C---:B------:R-:W-:Y:S01]  /*0230*/  ISETP.EQ.AND P2, PT, R10.reuse, 0x14, PT ;  /* 0x000000140a00780c */ /* 0x040fe20003f42270 */
[----:B------:R-:W-:Y:S01]  /*0240*/  @P3 IMAD.MOV.U32 R8, RZ, RZ, 0x10 ;  /* 0x00000010ff083424 */ /* 0x000fe200078e00ff */
[C---:B------:R-:W-:Y:S01]  /*0250*/  ISETP.EQ.AND P3, PT, R10.reuse, 0x2c, PT ;  /* 0x0000002c0a00780c */ /* 0x040fe20003f62270 */
[----:B------:R-:W-:Y:S01]  /*0260*/  @P1 IMAD.MOV.U32 R8, RZ, RZ, 0x10 ;  /* 0x00000010ff081424 */ /* 0x000fe200078e00ff */
[C---:B------:R-:W-:Y:S01]  /*0270*/  ISETP.EQ.AND P1, PT, R10.reuse, 0x24, PT ;  /* 0x000000240a00780c */ /* 0x040fe20003f22270 */
[----:B------:R-:W-:Y:S01]  /*0280*/  @P5 IMAD.MOV.U32 R8, RZ, RZ, 0x10 ;  /* 0x00000010ff085424 */ /* 0x000fe200078e00ff */
[----:B------:R-:W-:Y:S01]  /*0290*/  ISETP.EQ.AND P5, PT, R10, 0x1c, PT ;  /* 0x0000001c0a00780c */ /* 0x000fe20003fa2270 */
[----:B-1----:R-:W-:Y:S02]  /*02a0*/  ULEA UR5, UR6, UR5, 0x18 ;  /* 0x0000000506057291 */ /* 0x002fe4000f8ec0ff */
[----:B------:R-:W-:-:S04]  /*02b0*/  ULEA UR4, UR6, UR4, 0x18 ;  /* 0x0000000406047291 */ /* 0x000fc8000f8ec0ff */
[----:B------:R-:W-:Y:S01]  /*02c0*/  @P2 IMAD.MOV.U32 R8, RZ, RZ, 0x10 ;  /* 0x00000010ff082424 */ /* 0x000fe200078e00ff */
[C---:B------:R-:W-:Y:S01]  /*02d0*/  ISETP.EQ.AND P2, PT, R10.reuse, 0x28, PT ;  /* 0x000000280a00780c */ /* 0x040fe20003f42270 */
[----:B------:R-:W-:Y:S01]  /*02e0*/  @P4 IMAD.MOV.U32 R8, RZ, RZ, 0x10 ;  /* 0x00000010ff084424 */ /* 0x000fe200078e00ff */
[C---:B------:R-:W-:Y:S02]  /*02f0*/  ISETP.EQ.AND P4, PT, R10.reuse, 0x30, PT ;  /* 0x000000300a00780c */ /* 0x040fe40003f82270 */
[----:B------:R-:W-:Y:S01]  /*0300*/  LEA R7, R7, UR4, 0x2 ;  /* 0x0000000407077c11 */ /* 0x000fe2000f8e10ff */
[----:B------:R-:W-:Y:S02]  /*0310*/  @P5 IMAD.MOV.U32 R8, RZ, RZ, 0x3 ;  /* 0x00000003ff085424 */ /* 0x000fe400078e00ff */
[----:B------:R-:W-:Y:S02]  /*0320*/  @P6 IMAD.MOV.U32 R8, RZ, RZ, 0x1 ;  /* 0x00000001ff086424 */ /* 0x000fe400078e00ff */
[----:B------:R-:W-:Y:S01]  /*0330*/  @P1 IMAD.MOV.U32 R8, RZ, RZ, 0x4 ;  /* 0x00000004ff081424 */ /* 0x000fe200078e00ff */
[----:B------:R-:W-:-:S03]  /*0340*/  ISETP.EQ.AND P1, PT, R10, 0x34, PT ;  /* 0x000000340a00780c */ /* 0x000fc60003f22270 */
[----:B------:R-:W-:Y:S01]  /*0350*/  @P2 IMAD.MOV.U32 R8, RZ, RZ, RZ ;  /* 0x000000ffff082224 */ /* 0x000fe200078e00ff */
[----:B------:R-:W-:Y:S01]  /*0360*/  ISETP.EQ.AND P2, PT, R10, 0x38, PT ;  /* 0x000000380a00780c */ /* 0x000fe20003f42270 */
[----:B------:R-:W-:Y:S02]  /*0370*/  @P3 IMAD.MOV.U32 R8, RZ, RZ, 0x5 ;  /* 0x00000005ff083424 */ /* 0x000fe400078e00ff */
[----:B------:R-:W-:Y:S02]  /*0380*/  @P4 IMAD.MOV.U32 R8, RZ, RZ, 0x2 ;  /* 0x00000002ff084424 */ /* 0x000fe400078e00ff */
[----:B------:R-:W-:-:S04]  /*0390*/  IMAD.SHL.U32 R10, R17, 0x2, RZ ;  /* 0x00000002110a7824 */ /* 0x000fc800078e00ff */
[----:B------:R-:W-:Y:S01]  /*03a0*/  @P1 IMAD.MOV.U32 R8, RZ, RZ, 0x6 ;  /* 0x00000006ff081424 */ /* 0x000fe200078e00ff */
[----:B------:R-:W-:-:S03]  /*03b0*/  LOP3.LUT R11, R10, 0x1e, RZ, 0xc0, !PT ;  /* 0x0000001e0a0b7812 */ /* 0x000fc600078ec0ff */
[----:B------:R-:W-:Y:S01]  /*03c0*/  @P2 IMAD.MOV.U32 R8, RZ, RZ, 0xe ;  /* 0x0000000eff082424 */ /* 0x000fe200078e00ff */
[----:B--2---:R-:W-:-:S04]  /*03d0*/  ISETP.GT.AND P0, PT, R4, R13, PT ;  /* 0x0000000d0400720c */ /* 0x004fc80003f04270 */
[----:B------:R-:W-:Y:S02]  /*03e0*/  SEL R9, RZ, 0x1, !P0 ;  /* 0x00000001ff097807 */ /* 0x000fe40004000000 */
[----:B------:R-:W-:-:S03]  /*03f0*/  ISETP.NE.OR P0, PT, R17, 0x7, P0 ;  /* 0x000000071100780c */ /* 0x000fc60000705670 */
[----:B------:R0:W-:Y:S02]  /*0400*/  STS [R0+UR5], R9 ;  /* 0x0000000900007988 */ /* 0x0001e40008000805 */
[----:B0-----:R-:W-:-:S05]  /*0410*/  LOP3.LUT R9, R17, 0x3f0, RZ, 0xc0, !PT ;  /* 0x000003f011097812 */ /* 0x001fca00078ec0ff */
[----:B------:R-:W-:Y:S01]  /*0420*/  IMAD.IADD R10, R9, 0x1, R8 ;  /* 0x00000001090a7824 */ /* 0x000fe200078e0208 */
[----:B------:R-:W-:Y:S01]  /*0430*/  LOP3.LUT R8, R17, 0xf, RZ, 0xc0, !PT ;  /* 0x0000000f11087812 */ /* 0x000fe200078ec0ff */
[----:B------:R-:W-:-:S03]  /*0440*/  VIADD R9, R11, 0xfffffff3 ;  /* 0xfffffff30b097836 */ /* 0x000fc60000000000 */
[----:B------:R-:W-:Y:S01]  /*0450*/  LEA R10, R10, UR5, 0x2 ;  /* 0x000000050a0a7c11 */ /* 0x000fe2000f8e10ff */
[----:B------:R-:W-:Y:S01]  /*0460*/  NOP ;  /* 0x0000000000007918 */ /* 0x000fe20000000000 */
[----:B------:R-:W-:Y:S01]  /*0470*/  NOP ;  /* 0x0000000000007918 */ /* 0x000fe20000000000 */
[----:B------:R0:W1:Y:S04]  /*0480*/  LDS R14, [R0+UR5+0x4] ;  /* 0x00000405000e7984 */ /* 0x0000680008000800 */
[----:B------:R0:W-:Y:S01]  /*0490*/  @!P0 STS [R7], RZ ;  /* 0x000000ff07008388 */ /* 0x0001e20000000800 */
[----:B------:R-:W-:Y:S05]  /*04a0*/  @!P0 BRA `(.L_x_2) ;  /* 0x0000000000108947 */ /* 0x000fea0003800000 */
[----:B------:R-:W-:-:S04]  /*04b0*/  ISETP.NE.AND P0, PT, R8, 0xf, PT ;  /* 0x0000000f0800780c */ /* 0x000fc80003f05270 */
[----:B------:R-:W-:-:S13]  /*04c0*/  ISETP.LT.U32.OR P0, PT, R8, 0x7, !P0 ;  /* 0x000000070800780c */ /* 0x000fda0004701470 */
[----:B------:R-:W-:Y:S05]  /*04d0*/  @P0 BREAK.RELIABLE B0 ;  /* 0x0000000000000942 */ /* 0x000fea0003800100 */
[----:B------:R-:W-:Y:S05]  /*04e0*/  @P0 BRA `(.L_x_3) ;  /* 0x0000000000180947 */ /* 0x000fea0003800000 */
.L_x_2:
[----:B------:R-:W-:Y:S05]  /*04f0*/  BSYNC.RELIABLE B0 ;  /* 0x0000000000007941 */ /* 0x000fea0003800100 */
.L_x_1:
[----:B-1----:R-:W-:-:S04]  /*0500*/  ISETP.NE.AND P0, PT, R14, RZ, PT ;  /* 0x000000ff0e00720c */ /* 0x002fc80003f05270 */
[----:B------:R-:W-:-:S13]  /*0510*/  ISETP.LE.OR P0, PT, R4, R13, P0 ;  /* 0x0000000d0400720c */ /* 0x000fda0000703670 */
[----:B------:R-:W1:Y:S02]  /*0520*/  @!P0 LDS R14, [R10] ;  /* 0x000000000a0e8984 */ /* 0x000e640000000800 */
[----:B-1----:R-:W-:-:S05]  /*0530*/  @!P0 IMAD.IADD R14, R9, 0x1, R14 ;  /* 0x00000001090e8824 */ /* 0x002fca00078e020e */
[----:B------:R2:W-:Y:S02]  /*0540*/  @!P0 STS [R7], R14 ;  /* 0x0000000e07008388 */ /* 0x0005e40000000800 */
.L_x_3:
[----:B------:R-:W-:Y:S05]  /*0550*/  BSYNC.RECONVERGENT B1 ;  /* 0x0000000000017941 */ /* 0x000fea0003800200 */
.L_x_0:
[----:B------:R-:W-:Y:S05]  /*0560*/  WARPSYNC.ALL ;  /* 0x0000000000007948 */ /* 0x000fea0003800000 */
[----:B------:R-:W-:Y:S01]  /*0570*/  NOP ;  /* 0x0000000000007918 */ /* 0x000fe20000000000 */
[----:B------:R-:W-:Y:S01]  /*0580*/  NOP ;  /* 0x0000000000007918 */ /* 0x000fe20000000000 */
[----:B------:R-:W3:Y:S02]  /*0590*/  LDS R11, [R7] ;  /* 0x00000000070b7984 */ /* 0x000ee40000000800 */
[----:B---3--:R-:W-:-:S04]  /*05a0*/  IMAD.SHL.U32 R11, R11, 0x10, RZ ;  /* 0x000000100b0b7824 */ /* 0x008fc800078e00ff */
[----:B-12---:R-:W-:-:S06]  /*05b0*/  IMAD.WIDE.U32 R14, R11, 0x4, R2 ;  /* 0x000000040b0e7825 */ /* 0x006fcc00078e0002 */
[----:B------:R-:W2:Y:S01]  /*05c0*/  LDG.E R15, desc[UR8][R14.64+0x3c] ;  /* 0x00003c080e0f7981 */ /* 0x000ea2000c1e1900 */
[----:B------:R-:W-:Y:S04]  /*05d0*/  BSSY.RECONVERGENT B2, `(.L_x_4) ;  /* 0x0000015000027945 */ /* 0x000fe80003800200 */
[----:B------:R-:W-:Y:S01]  /*05e0*/  BSSY.RELIABLE B1, `(.L_x_5) ;  /* 0x000000e000017945 */ /* 0x000fe20003800100 */
[----:B--2---:R-:W-:-:S04]  /*05f0*/  ISETP.GT.AND P0, PT, R4, R15, PT ;  /* 0x0000000f0400720c */ /* 0x004fc80003f04270 */
[----:B------:R-:W-:Y:S02]  /*0600*/  SEL R13, RZ, 0x1, !P0 ;  /* 0x00000001ff0d7807 */ /* 0x000fe40004000000 */
[----:B------:R-:W-:-:S03]  /*0610*/  ISETP.NE.OR P0, PT, R17, 0x7, P0 ;  /* 0x000000071100780c */ /* 0x000fc60000705670 */
[----:B------:R1:W-:Y:S01]  /*0620*/  STS [R0+UR5], R13 ;  /* 0x0000000d00007988 */ /* 0x0003e20008000805 */
[----:B------:R-:W-:Y:S01]  /*0630*/  NOP ;  /* 0x0000000000007918 */ /* 0x000fe20000000000 */
[----:B------:R-:W-:Y:S02]  /*0640*/  NOP ;  /* 0x0000000000007918 */ /* 0x000fe40000000000 */
[----:B------:R1:W2:Y:S06]  /*0650*/  LDS R16, [R0+UR5+0x4] ;  /* 0x0000040500107984 */ /* 0x0002ac0008000800 */
[----:B------:R1:W-:Y:S01]  /*0660*/  @!P0 STS [R7], RZ ;  /* 0x000000ff07008388 */ /* 0x0003e20000000800 */
[----:B------:R-:W-:Y:S05]  /*0670*/  @!P0 BRA `(.L_x_6) ;  /* 0x0000000000108947 */ /* 0x000fea0003800000 */
[----:B------:R-:W-:-:S04]  /*0680*/  ISETP.NE.AND P0, PT, R8, 0xf, PT ;  /* 0x0000000f0800780c */ /* 0x000fc80003f05270 */
[----:B------:R-:W-:-:S13]  /*0690*/  ISETP.LT.U32.OR P0, PT, R8, 0x7, !P0 ;  /* 0x000000070800780c */ /* 0x000fda0004701470 */
[----:B------:R-:W-:Y:S05]  /*06a0*/  @P0 BREAK.RELIABLE B1 ;  /* 0x0000000000010942 */ /* 0x000fea0003800100 */
[----:B------:R-:W-:Y:S05]  /*06b0*/  @P0 BRA `(.L_x_7) ;  /* 0x0000000000180947 */ /* 0x000fea0003800000 */
.L_x_6:
[----:B------:R-:W-:Y:S05]  /*06c0*/  BSYNC.RELIABLE B1 ;  /* 0x0000000000017941 */ /* 0x000fea0003800100 */
.L_x_5:
[----:B--2---:R-:W-:-:S04]  /*06d0*/  ISETP.NE.AND P0, PT, R16, RZ, PT ;  /* 0x000000ff1000720c */ /* 0x004fc80003f05270 */
[----:B------:R-:W-:-:S13]  /*06e0*/  ISETP.LE.OR P0, PT, R4, R15, P0 ;  /* 0x0000000f0400720c */ /* 0x000fda0000703670 */
[----:B------:R-:W2:Y:S02]  /*06f0*/  @!P0 LDS R14, [R10] ;  /* 0x000000000a0e8984 */ /* 0x000ea40000000800 */
[----:B--2---:R-:W-:-:S05]  /*0700*/  @!P0 IMAD.IADD R14, R9, 0x1, R14 ;  /* 0x00000001090e8824 */ /* 0x004fca00078e020e */
[----:B------:R3:W-:Y:S02]  /*0710*/  @!P0 STS [R7], R14 ;  /* 0x0000000e07008388 */ /* 0x0007e40000000800 */
.L_x_7:
[----:B------:R-:W-:Y:S05]  /*0720*/  BSYNC.RECONVERGENT B2 ;  /* 0x0000000000027941 */ /* 0x000fea0003800200 */
.L_x_4:
[----:B------:R-:W-:Y:S05]  /*0730*/  WARPSYNC.ALL ;  /* 0x0000000000007948 */ /* 0x000fea0003800000 */
[----:B------:R-:W-:Y:S01]  /*0740*/  NOP ;  /* 0x0000000000007918 */ /* 0x000fe20000000000 */
[----:B------:R-:W-:Y:S01]  /*0750*/  NOP ;  /* 0x0000000000007918 */ /* 0x000fe20000000000 */
[----:B---3--:R-:W3:Y:S02]  /*0760*/  LDS R14, [R7] ;  /* 0x00000000070e7984 */ /* 0x008ee40000000800 */
[----:B---3--:R-:W-:-:S05]  /*0770*/  IMAD.IADD R11, R11, 0x1, R14 ;  /* 0x000000010b0b7824 */ /* 0x008fca00078e020e */
[----:B------:R-:W-:-:S05]  /*0780*/  LEA R15, R11, 0xff, 0x4 ;  /* 0x000000ff0b0f7811 */ /* 0x000fca00078e20ff */
[----:B------:R-:W-:-:S06]  /*0790*/  IMAD.WIDE.U32 R14, R15, 0x4, R2 ;  /* 0x000000040f0e7825 */ /* 0x000fcc00078e0002 */
[----:B------:R-:W3:Y:S01]  /*07a0*/  LDG.E R15, desc[UR8][R14.64] ;  /* 0x000000080e0f7981 */ /* 0x000ee2000c1e1900 */
[----:B------:R-:W-:Y:S04]  /*07b0*/  BSSY.RECONVERGENT B3, `(.L_x_8) ;  /* 0x0000015000037945 */ /* 0x000fe80003800200 */
[----:B------:R-:W-:Y:S01]  /*07c0*/  BSSY.RELIABLE B2, `(.L_x_9) ;  /* 0x000000e000027945 */ /* 0x000fe20003800100 */
[----:B---3--:R-:W-:-:S04]  /*07d0*/  ISETP.GT.AND P0, PT, R4, R15, PT ;  /* 0x0000000f0400720c */ /* 0x008fc80003f04270 */
[----:B-1----:R-:W-:Y:S02]  /*07e0*/  SEL R13, RZ, 0x1, !P0 ;  /* 0x00000001ff0d7807 */ /* 0x002fe40004000000 */
[----:B------:R-:W-:-:S03]  /*07f0*/  ISETP.NE.OR P0, PT, R17, 0x7, P0 ;  /* 0x000000071100780c */ /* 0x000fc60000705670 */
[----:B------:R1:W-:Y:S01]  /*0800*/  STS [R0+UR5], R13 ;  /* 0x0000000d00007988 */ /* 0x0003e20008000805 */
[----:B------:R-:W-:Y:S01]  /*0810*/  NOP ;  /* 0x0000000000007918 */ /* 0x000fe20000000000 */
[----:B------:R-:W-:Y:S02]  /*0820*/  NOP ;  /* 0x0000000000007918 */ /* 0x000fe40000000000 */
[----:B--2---:R1:W2:Y:S06]  /*0830*/  LDS R16, [R0+UR5+0x4] ;  /* 0x0000040500107984 */ /* 0x0042ac0008000800 */
[----:B------:R1:W-:Y:S01]  /*0840*/  @!P0 STS [R7], RZ ;  /* 0x000000ff07008388 */ /* 0x0003e20000000800 */
[----:B------:R-:W-:Y:S05]  /*0850*/  @!P0 BRA `(.L_x_10) ;  /* 0x0000000000108947 */ /* 0x000fea0003800000 */
[----:B------:R-:W-:-:S04]  /*0860*/  ISETP.NE.AND P0, PT, R8, 0xf, PT ;  /* 0x0000000f0800780c */ /* 0x000fc80003f05270 */
[----:B------:R-:W-:-:S13]  /*0870*/  ISETP.LT.U32.OR P0, PT, R8, 0x7, !P0 ;  /* 0x000000070800780c */ /* 0x000fda0004701470 */
[----:B------:R-:W-:Y:S05]  /*0880*/  @P0 BREAK.RELIABLE B2 ;  /* 0x0000000000020942 */ /* 0x000fea0003800100 */
[----:B------:R-:W-:Y:S05]  /*0890*/  @P0 BRA `(.L_x_11) ;  /* 0x0000000000180947 */ /* 0x000fea0003800000 */
.L_x_10:
[----:B------:R-:W-:Y:S05]  /*08a0*/  BSYNC.RELIABLE B2 ;  /* 0x0000000000027941 */ /* 0x000fea0003800100 */
.L_x_9:
[----:B--2---:R-:W-:-:S04]  /*08b0*/  ISETP.NE.AND P0, PT, R16, RZ, PT ;  /* 0x000000ff1000720c */ /* 0x004fc80003f05270 */
[----:B------:R-:W-:-:S13]  /*08c0*/  ISETP.LE.OR P0, PT, R4, R15, P0 ;  /* 0x0000000f0400720c */ /* 0x000fda0000703670 */
[----:B------:R-:W2:Y:S02]  /*08d0*/  @!P0 LDS R14, [R10] ;  /* 0x000000000a0e8984 */ /* 0x000ea40000000800 */
[----:B--2---:R-:W-:-:S05]  /*08e0*/  @!P0 IMAD.IADD R14, R9, 0x1, R14 ;  /* 0x00000001090e8824 */ /* 0x004fca00078e020e */
[----:B------:R3:W-:Y:S02]  /*08f0*/  @!P0 STS [R7], R14 ;  /* 0x0000000e07008388 */ /* 0x0007e40000000800 */
.L_x_11:
[----:B------:R-:W-:Y:S05]  /*0900*/  BSYNC.RECONVERGENT B3 ;  /* 0x0000000000037941 */ /* 0x000fea0003800200 */
.L_x_8:
[----:B------:R-:W-:Y:S05]  /*0910*/  WARPSYNC.ALL ;  /* 0x0000000000007948 */ /* 0x000fea0003800000 */
[----:B------:R-:W-:Y:S01]  /*0920*/  NOP ;  /* 0x0000000000007918 */ /* 0x000fe20000000000 */
[----:B------:R-:W-:Y:S01]  /*0930*/  NOP ;  /* 0x0000000000007918 */ /* 0x000fe20000000000 */
[----:B---3--:R-:W3:Y:S02]  /*0940*/  LDS R14, [R7] ;  /* 0x00000000070e7984 */ /* 0x008ee40000000800 */
[----:B---3--:R-:W-:-:S05]  /*0950*/  IMAD R11, R11, 0x10, R14 ;  /* 0x000000100b0b7824 */ /* 0x008fca00078e020e */
        /* <DEDUP_REMOVED lines=18> */
.L_x_14:
[----:B------:R-:W-:Y:S05]  /*0a80*/  BSYNC.RELIABLE B3 ;  /* 0x0000000000037941 */ /* 0x000fea0003800100 */
.L_x_13:
[----:B--2---:R-:W-:-:S04]  /*0a90*/  ISETP.NE.AND P0, PT, R16, RZ, PT ;  /* 0x000000ff1000720c */ /* 0x004fc80003f05270 */
[----:B------:R-:W-:-:S13]  /*0aa0*/  ISETP.LE.OR P0, PT, R4, R15, P0 ;  /* 0x0000000f0400720c */ /* 0x000fda0000703670 */
[----:B------:R-:W2:Y:S02]  /*0ab0*/  @!P0 LDS R14, [R10] ;  /* 0x000000000a0e8984 */ /* 0x000ea40000000800 */
[----:B--2---:R-:W-:-:S05]  /*0ac0*/  @!P0 IMAD.IADD R14, R9, 0x1, R14 ;  /* 0x00000001090e8824 */ /* 0x004fca00078e020e */
[----:B------:R3:W-:Y:S02]  /*0ad0*/  @!P0 STS [R7], R14 ;  /* 0x0000000e07008388 */ /* 0x0007e40000000800 */
.L_x_15:
[----:B------:R-:W-:Y:S05]  /*0ae0*/  BSYNC.RECONVERGENT B4 ;  /* 0x0000000000047941 */ /* 0x000fea0003800200 */
.L_x_12:
[----:B------:R-:W-:Y:S05]  /*0af0*/  WARPSYNC.ALL ;  /* 0x0000000000007948 */ /* 0x000fea0003800000 */
[----:B------:R-:W-:Y:S01]  /*0b00*/  NOP ;  /* 0x0000000000007918 */ /* 0x000fe20000000000 */
[----:B------:R-:W-:Y:S01]  /*0b10*/  NOP ;  /* 0x0000000000007918 */ /* 0x000fe20000000000 */
[----:B---3--:R-:W3:Y:S01]  /*0b20*/  LDS R14, [R7] ;  /* 0x00000000070e7984 */ /* 0x008ee20000000800 */
[----:B--2---:R-:W2:Y:S01]  /*0b30*/  LDC R16, c[0x0][0x398] ;  /* 0x0000e600ff107b82 */ /* 0x004ea20000000800 */
[----:B---3--:R-:W-:-:S07]  /*0b40*/  IMAD R11, R11, 0x10, R14 ;  /* 0x000000100b0b7824 */ /* 0x008fce00078e020e */
[----:B------:R-:W1:Y:S01]  /*0b50*/  LDC.64 R14, c[0x0][0x390] ;  /* 0x0000e400ff0e7b82 */ /* 0x000e620000000a00 */
[----:B--2---:R-:W-:-:S04]  /*0b60*/  IMAD R19, R11, R16, 0x1110d ;  /* 0x0001110d0b137424 */ /* 0x004fc800078e0210 */
[----:B------:R-:W-:-:S06]  /*0b70*/  IMAD.WIDE.U32 R18, R19, 0x4, R2 ;  /* 0x0000000413127825 */ /* 0x000fcc00078e0002 */
[----:B------:R-:W2:Y:S01]  /*0b80*/  LDG.E R19, desc[UR8][R18.64] ;  /* 0x0000000812137981 */ /* 0x000ea2000c1e1900 */
[----:B------:R-:W-:Y:S04]  /*0b90*/  BSSY.RECONVERGENT B5, `(.L_x_16) ;  /* 0x0000018000057945 */ /* 0x000fe80003800200 */
[----:B------:R-:W-:Y:S01]  /*0ba0*/  BSSY.RELIABLE B4, `(.L_x_17) ;  /* 0x0000011000047945 */ /* 0x000fe20003800100 */
[C---:B------:R-:W-:Y:S02]  /*0bb0*/  IMAD R16, R11.reuse, R16, 0x11110 ;  /* 0x000111100b107424 */ /* 0x040fe400078e0210 */
[----:B------:R-:W-:Y:S02]  /*0bc0*/  IMAD.SHL.U32 R11, R11, 0x1000, RZ ;  /* 0x000010000b0b7824 */ /* 0x000fe400078e00ff */
[----:B-1----:R-:W-:Y:S01]  /*0bd0*/  IMAD.WIDE.U32 R12, R12, 0x4, R14 ;  /* 0x000000040c0c7825 */ /* 0x002fe200078e000e */
        /* <DEDUP_REMOVED lines=13> */
.L_x_18:
[----:B------:R-:W-:Y:S05]  /*0cb0*/  BSYNC.RELIABLE B4 ;  /* 0x0000000000047941 */ /* 0x000fea0003800100 */
.L_x_17:
[----:B--2---:R-:W-:-:S04]  /*0cc0*/  ISETP.NE.AND P0, PT, R20, RZ, PT ;  /* 0x000000ff1400720c */ /* 0x004fc80003f05270 */
[----:B------:R-:W-:-:S13]  /*0cd0*/  ISETP.LE.OR P0, PT, R4, R19, P0 ;  /* 0x000000130400720c */ /* 0x000fda0000703670 */
[----:B------:R-:W2:Y:S02]  /*0ce0*/  @!P0 LDS R14, [R10] ;  /* 0x000000000a0e8984 */ /* 0x000ea40000000800 */
[----:B--2---:R-:W-:-:S05]  /*0cf0*/  @!P0 IMAD.IADD R14, R9, 0x1, R14 ;  /* 0x00000001090e8824 */ /* 0x004fca00078e020e */
[----:B------:R3:W-:Y:S02]  /*0d00*/  @!P0 STS [R7], R14 ;  /* 0x0000000e07008388 */ /* 0x0007e40000000800 */
.L_x_19:
[----:B------:R-:W-:Y:S05]  /*0d10*/  BSYNC.RECONVERGENT B5 ;  /* 0x0000000000057941 */ /* 0x000fea0003800200 */
.L_x_16:
[----:B------:R-:W-:Y:S05]  /*0d20*/  WARPSYNC.ALL ;  /* 0x0000000000007948 */ /* 0x000fea0003800000 */
[----:B------:R-:W-:Y:S01]  /*0d30*/  NOP ;  /* 0x0000000000007918 */ /* 0x000fe20000000000 */
[----:B------:R-:W-:Y:S01]  /*0d40*/  NOP ;  /* 0x0000000000007918 */ /* 0x000fe20000000000 */
[----:B------:R-:W3:Y:S02]  /*0d50*/  LDS R19, [R7] ;  /* 0x0000000007137984 */ /* 0x000ee40000000800 */
[----:B---3--:R-:W-:-:S04]  /*0d60*/  IMAD R14, R19, 0x10, R16 ;  /* 0x00000010130e7824 */ /* 0x008fc800078e0210 */
[----:B------:R-:W-:-:S04]  /*0d70*/  VIADD R15, R14, 0x1 ;  /* 0x000000010e0f7836 */ /* 0x000fc80000000000 */
        /* <DEDUP_REMOVED lines=10> */
[----:B------:R1:W3:Y:S06]  /*0e20*/  LDS R18, [R0+UR5+0x4] ;  /* 0x0000040500127984 */ /* 0x0002ec0008000800 */
[----:B------:R1:W-:Y:S01]  /*0e30*/  @!P0 STS [R7], RZ ;  /* 0x000000ff07008388 */ /* 0x0003e20000000800 */
[----:B------:R-:W-:Y:S05]  /*0e40*/  @!P0 BRA `(.L_x_22) ;  /* 0x0000000000108947 */ /* 0x000fea0003800000 */
[----:B------:R-:W-:-:S04]  /*0e50*/  ISETP.NE.AND P0, PT, R8, 0xf, PT ;  /* 0x0000000f0800780c */ /* 0x000fc80003f05270 */
[----:B------:R-:W-:-:S13]  /*0e60*/  ISETP.LT.U32.OR P0, PT, R8, 0x7, !P0 ;  /* 0x000000070800780c */ /* 0x000fda0004701470 */
[----:B------:R-:W-:Y:S05]  /*0e70*/  @P0 BREAK.RELIABLE B5 ;  /* 0x0000000000050942 */ /* 0x000fea0003800100 */
[----:B------:R-:W-:Y:S05]  /*0e80*/  @P0 BRA `(.L_x_23) ;  /* 0x0000000000180947 */ /* 0x000fea0003800000 */
.L_x_22:
[----:B------:R-:W-:Y:S05]  /*0e90*/  BSYNC.RELIABLE B5 ;  /* 0x0000000000057941 */ /* 0x000fea0003800100 */
.L_x_21:
[----:B---3--:R-:W-:-:S04]  /*0ea0*/  ISETP.NE.AND P0, PT, R18, RZ, PT ;  /* 0x000000ff1200720c */ /* 0x008fc80003f05270 */
[----:B------:R-:W-:-:S13]  /*0eb0*/  ISETP.LE.OR P0, PT, R4, R15, P0 ;  /* 0x0000000f0400720c */ /* 0x000fda0000703670 */
[----:B------:R-:W3:Y:S02]  /*0ec0*/  @!P0 LDS R14, [R10] ;  /* 0x000000000a0e8984 */ /* 0x000ee40000000800 */
[----:B---3--:R-:W-:-:S05]  /*0ed0*/  @!P0 IMAD.IADD R14, R9, 0x1, R14 ;  /* 0x00000001090e8824 */ /* 0x008fca00078e020e */
[----:B------:R4:W-:Y:S02]  /*0ee0*/  @!P0 STS [R7], R14 ;  /* 0x0000000e07008388 */ /* 0x0009e40000000800 */
.L_x_23:
[----:B------:R-:W-:Y:S05]  /*0ef0*/  BSYNC.RECONVERGENT B6 ;  /* 0x0000000000067941 */ /* 0x000fea0003800200 */
.L_x_20:
[----:B------:R-:W-:Y:S05]  /*0f00*/  WARPSYNC.ALL ;  /* 0x0000000000007948 */ /* 0x000fea0003800000 */
[----:B------:R-:W-:Y:S01]  /*0f10*/  NOP ;  /* 0x0000000000007918 */ /* 0x000fe20000000000 */
[----:B------:R-:W-:Y:S01]  /*0f20*/  NOP ;  /* 0x0000000000007918 */ /* 0x000fe20000000000 */
[----:B----4-:R-:W4:Y:S02]  /*0f30*/  LDS R14, [R7] ;  /* 0x00000000070e7984 */ /* 0x010f240000000800 */
[----:B----4-:R-:W-:-:S04]  /*0f40*/  IMAD R19, R19, 0x10, R14 ;  /* 0x0000001013137824 */ /* 0x010fc800078e020e */
[----:B------:R-:W-:-:S05]  /*0f50*/  IMAD.SHL.U32 R14, R19, 0x10, RZ ;  /* 0x00000010130e7824 */ /* 0x000fca00078e00ff */
[----:B------:R-:W-:-:S05]  /*0f60*/  IADD3 R15, PT, PT, R16, 0x5, R14 ;  /* 0x00000005100f7810 */ /* 0x000fca0007ffe00e */
[----:B------:R-:W-:-:S06]  /*0f70*/  IMAD.WIDE.U32 R2, R15, 0x4, R2 ;  /* 0x000000040f027825 */ /* 0x000fcc00078e0002 */
[----:B------:R-:W4:Y:S01]  /*0f80*/  LDG.E R3, desc[UR8][R2.64] ;  /* 0x0000000802037981 */ /* 0x000f22000c1e1900 */
[----:B------:R-:W-:Y:S04]  /*0f90*/  BSSY.RECONVERGENT B6, `(.L_x_24) ;  /* 0x000001b000067945 */ /* 0x000fe80003800200 */
[----:B------:R-:W-:Y:S01]  /*0fa0*/  BSSY.RELIABLE B7, `(.L_x_25) ;  /* 0x0000011000077945 */ /* 0x000fe20003800100 */
[----:B----4-:R-:W-:-:S04]  /*0fb0*/  ISETP.GT.AND P0, PT, R4, R3, PT ;  /* 0x000000030400720c */ /* 0x010fc80003f04270 */
[----:B------:R-:W-:Y:S02]  /*0fc0*/  SEL R15, RZ, 0x1, !P0 ;  /* 0x00000001ff0f7807 */ /* 0x000fe40004000000 */
[----:B------:R-:W-:-:S03]  /*0fd0*/  ISETP.NE.OR P0, PT, R17, 0x7, P0 ;  /* 0x000000071100780c */ /* 0x000fc60000705670 */
[----:B------:R4:W-:Y:S10]  /*0fe0*/  STS [R0+UR5], R15 ;  /* 0x0000000f00007988 */ /* 0x0009f40008000805 */
[----:B------:R-:W-:Y:S01]  /*0ff0*/  @!P0 LOP3.LUT R17, R14, R11, RZ, 0xfc, !PT ;  /* 0x0000000b0e118212 */ /* 0x000fe200078efcff */
[----:B------:R-:W-:Y:S01]  /*1000*/  NOP ;  /* 0x0000000000007918 */ /* 0x000fe20000000000 */
[----:B------:R-:W-:Y:S01]  /*1010*/  NOP ;  /* 0x0000000000007918 */ /* 0x000fe20000000000 */
[----:B------:R4:W0:Y:S01]  /*1020*/  LDS R16, [R0+UR5+0x4] ;  /* 0x0000040500107984 */ /* 0x0008220008000800 */
[----:B------:R-:W-:-:S03]  /*1030*/  @!P0 IMAD.MOV.U32 R19, RZ, RZ, R14 ;  /* 0x000000ffff138224 */ /* 0x000fc600078e000e */
[----:B------:R4:W-:Y:S04]  /*1040*/  @!P0 STG.E desc[UR8][R12.64], R17 ;  /* 0x000000110c008986 */ /* 0x0009e8000c101908 */
[----:B------:R4:W-:Y:S01]  /*1050*/  @!P0 STS [R7], RZ ;  /* 0x000000ff07008388 */ /* 0x0009e20000000800 */
[----:B------:R-:W-:Y:S05]  /*1060*/  @!P0 BRA `(.L_x_26) ;  /* 0x0000000000108947 */ /* 0x000fea0003800000 */
[----:B------:R-:W-:-:S04]  /*1070*/  ISETP.NE.AND P0, PT, R8, 0xf, PT ;  /* 0x0000000f0800780c */ /* 0x000fc80003f05270 */
[----:B------:R-:W-:-:S13]  /*1080*/  ISETP.LT.U32.OR P0, PT, R8, 0x7, !P0 ;  /* 0x000000070800780c */ /* 0x000fda0004701470 */
[----:B------:R-:W-:Y:S05]  /*1090*/  @P0 BREAK.RELIABLE B7 ;  /* 0x0000000000070942 */ /* 0x000fea0003800100 */
[----:B------:R-:W-:Y:S05]  /*10a0*/  @P0 BRA `(.L_x_27) ;  /* 0x0000000000240947 */ /* 0x000fea0003800000 */
.L_x_26:
[----:B------:R-:W-:Y:S05]  /*10b0*/  BSYNC.RELIABLE B7 ;  /* 0x0000000000077941 */ /* 0x000fea0003800100 */
.L_x_25:
[----:B0-----:R-:W-:-:S04]  /*10c0*/  ISETP.NE.AND P0, PT, R16, RZ, PT ;  /* 0x000000ff1000720c */ /* 0x001fc80003f05270 */
[----:B------:R-:W-:-:S13]  /*10d0*/  ISETP.LE.OR P0, PT, R4, R3, P0 ;  /* 0x000000030400720c */ /* 0x000fda0000703670 */
[----:B------:R-:W1:Y:S02]  /*10e0*/  @!P0 LDS R10, [R10] ;  /* 0x000000000a0a8984 */ /* 0x000e640000000800 */
[----:B-1--4-:R-:W-:-:S04]  /*10f0*/  @!P0 IMAD.IADD R0, R9, 0x1, R10 ;  /* 0x0000000109008824 */ /* 0x012fc800078e020a */
[----:B------:R-:W-:Y:S01]  /*1100*/  @!P0 IMAD R2, R19, 0x10, R0 ;  /* 0x0000001013028824 */ /* 0x000fe200078e0200 */
[----:B------:R0:W-:Y:S04]  /*1110*/  @!P0 STS [R7], R0 ;  /* 0x0000000007008388 */ /* 0x0001e80000000800 */
[----:B------:R-:W-:-:S05]  /*1120*/  @!P0 LOP3.LUT R11, R2, R11, RZ, 0xfc, !PT ;  /* 0x0000000b020b8212 */ /* 0x000fca00078efcff */
[----:B------:R0:W-:Y:S02]  /*1130*/  @!P0 STG.E desc[UR8][R12.64], R11 ;  /* 0x0000000b0c008986 */ /* 0x0001e4000c101908 */
.L_x_27:
[----:B------:R-:W-:Y:S05]  /*1140*/  BSYNC.RECONVERGENT B6 ;  /* 0x0000000000067941 */ /* 0x000fea0003800200 */
.L_x_24:
[----:B------:R-:W-:Y:S05]  /*1150*/  WARPSYNC.ALL ;  /* 0x0000000000007948 */ /* 0x000fea0003800000 */
[----:B------:R-:W-:Y:S01]  /*1160*/  NOP ;  /* 0x0000000000007918 */ /* 0x000fe20000000000 */
[----:B------:R-:W-:Y:S01]  /*1170*/  NOP ;  /* 0x0000000000007918 */ /* 0x000fe20000000000 */
[----:B------:R-:W-:Y:S05]  /*1180*/  EXIT ;  /* 0x000000000000794d */ /* 0x000fea0003800000 */
.L_x_28:
[----:B------:R-:W-:-:S00]  /*1190*/  BRA `(.L_x_28) ;  /* 0xfffffffc00fc7947 */ /* 0x000fc0000383ffff */
[----:B------:R-:W-:-:S00]  /*11a0*/  NOP ;  /* 0x0000000000007918 */ /* 0x000fc00000000000 */
        /* <DEDUP_REMOVED lines=13> */
.L_x_29:


//--------------------- .nv.shared._Z12searchKernelPKiS0_Pijj --------------------------
	.section	.nv.shared._Z12searchKernelPKiS0_Pijj,"aw",@nobits
	.sectionflags	@""
	.align	4
.nv.shared._Z12searchKernelPKiS0_Pijj:
	.zero		1160


//--------------------- .nv.shared.reserved.0     --------------------------
	.section	.nv.shared.reserved.0,"aw",@nobits
	.weak		__nv_reservedSMEM_offset_0_alias
	.size		__nv_reservedSMEM_offset_0_alias, 0, 64
	.other		__nv_reservedSMEM_offset_0_alias,@"STO_CUDA_RESERVED_SHARED STV_DEFAULT"
__nv_reservedSMEM_offset_0_alias:
	.zero		0
	.zero		64


//--------------------- .nv.constant0._Z12searchKernelPKiS0_Pijj --------------------------
	.section	.nv.constant0._Z12searchKernelPKiS0_Pijj,"a",@progbits
	.sectionflags	@""
	.align	4
.nv.constant0._Z12searchKernelPKiS0_Pijj:
	.zero		928


//--------------------- SYMBOLS --------------------------

	.type		.nv.reservedSmem.offset0,@object
	.size		.nv.reservedSmem.offset0,0x4
	.type		.nv.reservedSmem.cap,@object
	.size		.nv.reservedSmem.cap,0x4
